//
// Generated by NVIDIA NVVM Compiler
//
// Compiler Build ID: CL-36424714
// Cuda compilation tools, release 13.0, V13.0.88
// Based on NVVM 20.0.0
//

.version 9.0
.target sm_100
.address_size 64

	// .globl	_Z31find_max_interleaved_addressingPfS_
.extern .shared .align 16 .b8 sdata[];
.extern .shared .align 16 .b8 sdata1[];
.extern .shared .align 16 .b8 sdata2[];
.extern .shared .align 16 .b8 sdata3[];
.extern .shared .align 16 .b8 sdata4[];

.visible .entry _Z31find_max_interleaved_addressingPfS_(
	.param .u64 .ptr .align 1 _Z31find_max_interleaved_addressingPfS__param_0,
	.param .u64 .ptr .align 1 _Z31find_max_interleaved_addressingPfS__param_1
)
{
	.reg .pred 	%p<5>;
	.reg .b32 	%r<16>;
	.reg .b32 	%f<6>;
	.reg .b64 	%rd<9>;

	ld.param.u64 	%rd2, [_Z31find_max_interleaved_addressingPfS__param_0];
	ld.param.u64 	%rd1, [_Z31find_max_interleaved_addressingPfS__param_1];
	cvta.to.global.u64 	%rd3, %rd2;
	mov.u32 	%r1, %tid.x;
	mov.u32 	%r2, %ctaid.x;
	mov.u32 	%r3, %ntid.x;
	mad.lo.s32 	%r7, %r2, %r3, %r1;
	mul.wide.s32 	%rd4, %r7, 4;
	add.s64 	%rd5, %rd3, %rd4;
	ld.global.f32 	%f1, [%rd5];
	shl.b32 	%r8, %r1, 2;
	mov.u32 	%r9, sdata;
	add.s32 	%r4, %r9, %r8;
	st.shared.f32 	[%r4], %f1;
	bar.sync 	0;
	setp.lt.u32 	%p1, %r3, 2;
	@%p1 bra 	$L__BB0_5;
	mov.b32 	%r15, 1;
$L__BB0_2:
	shl.b32 	%r6, %r15, 1;
	add.s32 	%r11, %r6, -1;
	and.b32  	%r12, %r11, %r1;
	setp.ne.s32 	%p2, %r12, 0;
	@%p2 bra 	$L__BB0_4;
	ld.shared.f32 	%f2, [%r4];
	shl.b32 	%r13, %r15, 2;
	add.s32 	%r14, %r4, %r13;
	ld.shared.f32 	%f3, [%r14];
	max.f32 	%f4, %f2, %f3;
	st.shared.f32 	[%r4], %f4;
$L__BB0_4:
	bar.sync 	0;
	setp.lt.u32 	%p3, %r6, %r3;
	mov.u32 	%r15, %r6;
	@%p3 bra 	$L__BB0_2;
$L__BB0_5:
	setp.ne.s32 	%p4, %r1, 0;
	@%p4 bra 	$L__BB0_7;
	ld.shared.f32 	%f5, [sdata];
	cvta.to.global.u64 	%rd6, %rd1;
	mul.wide.u32 	%rd7, %r2, 4;
	add.s64 	%rd8, %rd6, %rd7;
	st.global.f32 	[%rd8], %f5;
$L__BB0_7:
	ret;

}
	// .globl	_Z33find_max_interleaved_addressing_1PfS_
.visible .entry _Z33find_max_interleaved_addressing_1PfS_(
	.param .u64 .ptr .align 1 _Z33find_max_interleaved_addressing_1PfS__param_0,
	.param .u64 .ptr .align 1 _Z33find_max_interleaved_addressing_1PfS__param_1
)
{
	.reg .pred 	%p<5>;
	.reg .b32 	%r<18>;
	.reg .b32 	%f<6>;
	.reg .b64 	%rd<9>;

	ld.param.u64 	%rd2, [_Z33find_max_interleaved_addressing_1PfS__param_0];
	ld.param.u64 	%rd1, [_Z33find_max_interleaved_addressing_1PfS__param_1];
	cvta.to.global.u64 	%rd3, %rd2;
	mov.u32 	%r1, %tid.x;
	mov.u32 	%r2, %ctaid.x;
	mov.u32 	%r3, %ntid.x;
	mad.lo.s32 	%r7, %r2, %r3, %r1;
	mul.wide.s32 	%rd4, %r7, 4;
	add.s64 	%rd5, %rd3, %rd4;
	ld.global.f32 	%f1, [%rd5];
	shl.b32 	%r8, %r1, 2;
	mov.u32 	%r9, sdata1;
	add.s32 	%r10, %r9, %r8;
	st.shared.f32 	[%r10], %f1;
	bar.sync 	0;
	setp.lt.u32 	%p1, %r3, 2;
	@%p1 bra 	$L__BB1_5;
	mov.b32 	%r17, 1;
$L__BB1_2:
	shl.b32 	%r5, %r17, 1;
	mul.lo.s32 	%r6, %r5, %r1;
	setp.ge.u32 	%p2, %r6, %r3;
	@%p2 bra 	$L__BB1_4;
	shl.b32 	%r12, %r6, 2;
	add.s32 	%r14, %r9, %r12;
	ld.shared.f32 	%f2, [%r14];
	shl.b32 	%r15, %r17, 2;
	add.s32 	%r16, %r14, %r15;
	ld.shared.f32 	%f3, [%r16];
	max.f32 	%f4, %f2, %f3;
	st.shared.f32 	[%r14], %f4;
$L__BB1_4:
	bar.sync 	0;
	setp.lt.u32 	%p3, %r5, %r3;
	mov.u32 	%r17, %r5;
	@%p3 bra 	$L__BB1_2;
$L__BB1_5:
	setp.ne.s32 	%p4, %r1, 0;
	@%p4 bra 	$L__BB1_7;
	ld.shared.f32 	%f5, [sdata1];
	cvta.to.global.u64 	%rd6, %rd1;
	mul.wide.u32 	%rd7, %r2, 4;
	add.s64 	%rd8, %rd6, %rd7;
	st.global.f32 	[%rd8], %f5;
$L__BB1_7:
	ret;

}
	// .globl	_Z30find_max_sequential_addressingPfS_
.visible .entry _Z30find_max_sequential_addressingPfS_(
	.param .u64 .ptr .align 1 _Z30find_max_sequential_addressingPfS__param_0,
	.param .u64 .ptr .align 1 _Z30find_max_sequential_addressingPfS__param_1
)
{
	.reg .pred 	%p<5>;
	.reg .b32 	%r<13>;
	.reg .b32 	%f<6>;
	.reg .b64 	%rd<9>;

	ld.param.u64 	%rd2, [_Z30find_max_sequential_addressingPfS__param_0];
	ld.param.u64 	%rd1, [_Z30find_max_sequential_addressingPfS__param_1];
	cvta.to.global.u64 	%rd3, %rd2;
	mov.u32 	%r1, %tid.x;
	mov.u32 	%r12, %ntid.x;
	mov.u32 	%r3, %ctaid.x;
	mad.lo.s32 	%r7, %r12, %r3, %r1;
	mul.wide.s32 	%rd4, %r7, 4;
	add.s64 	%rd5, %rd3, %rd4;
	ld.global.f32 	%f1, [%rd5];
	shl.b32 	%r8, %r1, 2;
	mov.u32 	%r9, sdata2;
	add.s32 	%r4, %r9, %r8;
	st.shared.f32 	[%r4], %f1;
	bar.sync 	0;
	setp.lt.u32 	%p1, %r12, 2;
	@%p1 bra 	$L__BB2_4;
$L__BB2_1:
	shr.u32 	%r6, %r12, 1;
	setp.ge.u32 	%p2, %r1, %r6;
	@%p2 bra 	$L__BB2_3;
	ld.shared.f32 	%f2, [%r4];
	shl.b32 	%r10, %r6, 2;
	add.s32 	%r11, %r4, %r10;
	ld.shared.f32 	%f3, [%r11];
	max.f32 	%f4, %f2, %f3;
	st.shared.f32 	[%r4], %f4;
$L__BB2_3:
	bar.sync 	0;
	setp.gt.u32 	%p3, %r12, 3;
	mov.u32 	%r12, %r6;
	@%p3 bra 	$L__BB2_1;
$L__BB2_4:
	setp.ne.s32 	%p4, %r1, 0;
	@%p4 bra 	$L__BB2_6;
	ld.shared.f32 	%f5, [sdata2];
	cvta.to.global.u64 	%rd6, %rd1;
	mul.wide.u32 	%rd7, %r3, 4;
	add.s64 	%rd8, %rd6, %rd7;
	st.global.f32 	[%rd8], %f5;
$L__BB2_6:
	ret;

}
	// .globl	_Z30find_max_first_add_during_loadPfS_
.visible .entry _Z30find_max_first_add_during_loadPfS_(
	.param .u64 .ptr .align 1 _Z30find_max_first_add_during_loadPfS__param_0,
	.param .u64 .ptr .align 1 _Z30find_max_first_add_during_loadPfS__param_1
)
{
	.reg .pred 	%p<5>;
	.reg .b32 	%r<16>;
	.reg .b32 	%f<8>;
	.reg .b64 	%rd<11>;

	ld.param.u64 	%rd2, [_Z30find_max_first_add_during_loadPfS__param_0];
	ld.param.u64 	%rd1, [_Z30find_max_first_add_during_loadPfS__param_1];
	cvta.to.global.u64 	%rd3, %rd2;
	mov.u32 	%r1, %tid.x;
	mov.u32 	%r2, %ctaid.x;
	mov.u32 	%r15, %ntid.x;
	mul.lo.s32 	%r7, %r15, %r2;
	shl.b32 	%r8, %r7, 1;
	add.s32 	%r9, %r8, %r1;
	mul.wide.s32 	%rd4, %r9, 4;
	add.s64 	%rd5, %rd3, %rd4;
	ld.global.f32 	%f1, [%rd5];
	add.s32 	%r10, %r9, %r15;
	mul.wide.u32 	%rd6, %r10, 4;
	add.s64 	%rd7, %rd3, %rd6;
	ld.global.f32 	%f2, [%rd7];
	max.f32 	%f3, %f1, %f2;
	shl.b32 	%r11, %r1, 2;
	mov.u32 	%r12, sdata3;
	add.s32 	%r4, %r12, %r11;
	st.shared.f32 	[%r4], %f3;
	bar.sync 	0;
	setp.lt.u32 	%p1, %r15, 2;
	@%p1 bra 	$L__BB3_4;
$L__BB3_1:
	shr.u32 	%r6, %r15, 1;
	setp.ge.u32 	%p2, %r1, %r6;
	@%p2 bra 	$L__BB3_3;
	ld.shared.f32 	%f4, [%r4];
	shl.b32 	%r13, %r6, 2;
	add.s32 	%r14, %r4, %r13;
	ld.shared.f32 	%f5, [%r14];
	max.f32 	%f6, %f4, %f5;
	st.shared.f32 	[%r4], %f6;
$L__BB3_3:
	bar.sync 	0;
	setp.gt.u32 	%p3, %r15, 3;
	mov.u32 	%r15, %r6;
	@%p3 bra 	$L__BB3_1;
$L__BB3_4:
	setp.ne.s32 	%p4, %r1, 0;
	@%p4 bra 	$L__BB3_6;
	ld.shared.f32 	%f7, [sdata3];
	cvta.to.global.u64 	%rd8, %rd1;
	mul.wide.u32 	%rd9, %r2, 4;
	add.s64 	%rd10, %rd8, %rd9;
	st.global.f32 	[%rd10], %f7;
$L__BB3_6:
	ret;

}
	// .globl	_Z25find_max_unroll_last_warpPfS_
.visible .entry _Z25find_max_unroll_last_warpPfS_(
	.param .u64 .ptr .align 1 _Z25find_max_unroll_last_warpPfS__param_0,
	.param .u64 .ptr .align 1 _Z25find_max_unroll_last_warpPfS__param_1
)
{
	.reg .pred 	%p<6>;
	.reg .b32 	%r<13>;
	.reg .b32 	%f<24>;
	.reg .b64 	%rd<9>;

	ld.param.u64 	%rd2, [_Z25find_max_unroll_last_warpPfS__param_0];
	ld.param.u64 	%rd1, [_Z25find_max_unroll_last_warpPfS__param_1];
	cvta.to.global.u64 	%rd3, %rd2;
	mov.u32 	%r1, %tid.x;
	mov.u32 	%r2, %ctaid.x;
	mov.u32 	%r12, %ntid.x;
	mad.lo.s32 	%r7, %r2, %r12, %r1;
	mul.wide.s32 	%rd4, %r7, 4;
	add.s64 	%rd5, %rd3, %rd4;
	ld.global.f32 	%f1, [%rd5];
	shl.b32 	%r8, %r1, 2;
	mov.u32 	%r9, sdata4;
	add.s32 	%r4, %r9, %r8;
	st.shared.f32 	[%r4], %f1;
	bar.sync 	0;
	setp.lt.u32 	%p1, %r12, 66;
	@%p1 bra 	$L__BB4_4;
$L__BB4_1:
	shr.u32 	%r6, %r12, 1;
	setp.ge.u32 	%p2, %r1, %r6;
	@%p2 bra 	$L__BB4_3;
	ld.shared.f32 	%f2, [%r4];
	shl.b32 	%r10, %r6, 2;
	add.s32 	%r11, %r4, %r10;
	ld.shared.f32 	%f3, [%r11];
	max.f32 	%f4, %f2, %f3;
	st.shared.f32 	[%r4], %f4;
$L__BB4_3:
	bar.sync 	0;
	setp.gt.u32 	%p3, %r12, 131;
	mov.u32 	%r12, %r6;
	@%p3 bra 	$L__BB4_1;
$L__BB4_4:
	setp.gt.u32 	%p4, %r1, 31;
	@%p4 bra 	$L__BB4_7;
	ld.volatile.shared.f32 	%f5, [%r4];
	ld.volatile.shared.f32 	%f6, [%r4+128];
	max.f32 	%f7, %f5, %f6;
	st.volatile.shared.f32 	[%r4], %f7;
	ld.volatile.shared.f32 	%f8, [%r4];
	ld.volatile.shared.f32 	%f9, [%r4+64];
	max.f32 	%f10, %f8, %f9;
	st.volatile.shared.f32 	[%r4], %f10;
	ld.volatile.shared.f32 	%f11, [%r4];
	ld.volatile.shared.f32 	%f12, [%r4+32];
	max.f32 	%f13, %f11, %f12;
	st.volatile.shared.f32 	[%r4], %f13;
	ld.volatile.shared.f32 	%f14, [%r4];
	ld.volatile.shared.f32 	%f15, [%r4+16];
	max.f32 	%f16, %f14, %f15;
	st.volatile.shared.f32 	[%r4], %f16;
	ld.volatile.shared.f32 	%f17, [%r4];
	ld.volatile.shared.f32 	%f18, [%r4+8];
	max.f32 	%f19, %f17, %f18;
	st.volatile.shared.f32 	[%r4], %f19;
	ld.volatile.shared.f32 	%f20, [%r4];
	ld.volatile.shared.f32 	%f21, [%r4+4];
	max.f32 	%f22, %f20, %f21;
	st.volatile.shared.f32 	[%r4], %f22;
	setp.ne.s32 	%p5, %r1, 0;
	@%p5 bra 	$L__BB4_7;
	ld.shared.f32 	%f23, [sdata4];
	cvta.to.global.u64 	%rd6, %rd1;
	mul.wide.u32 	%rd7, %r2, 4;
	add.s64 	%rd8, %rd6, %rd7;
	st.global.f32 	[%rd8], %f23;
$L__BB4_7:
	ret;

}


// ===== COMPILED SASS (sm_100) =====

	.target	sm_100

	.elftype	@"ET_EXEC"


//--------------------- .note.nv.tkinfo           --------------------------
	.section	.note.nv.tkinfo,"",@"SHT_NOTE"
	.sectionflags	@"SHF_NOTE_NV_TKINFO"
	.tkinfo
        /*0018*/ 	.word	0x00000002
        /*0030*/ 	.string	""
        /*0030*/ 	.string	"ptxas"
        /*0030*/ 	.string	"Cuda compilation tools, release 13.0, V13.0.88"
        /*0030*/ 	.string	"Build cuda_13.0.r13.0/compiler.36424714_0"
        /*0030*/ 	.string	"-arch sm_100 -m 64 "



//--------------------- .note.nv.cuinfo           --------------------------
	.section	.note.nv.cuinfo,"",@"SHT_NOTE"
	.sectionflags	@"SHF_NOTE_NV_CUINFO"
        /*0018*/ 	.short	0x0002
        /*001a*/ 	.short	0x0064
        /*001c*/ 	.short	0x0082
	.zero		2


//--------------------- .nv.info                  --------------------------
	.section	.nv.info,"",@"SHT_CUDA_INFO"
	.align	4


	//----- nvinfo : EIATTR_REGCOUNT
	.align		4
        /*0000*/ 	.byte	0x04, 0x2f
        /*0002*/ 	.short	(.L_1 - .L_0)
	.align		4
.L_0:
        /*0004*/ 	.word	index@(_Z31find_max_interleaved_addressingPfS_)
        /*0008*/ 	.word	0x0000000b


	//----- nvinfo : EIATTR_FRAME_SIZE
	.align		4
.L_1:
        /*000c*/ 	.byte	0x04, 0x11
        /*000e*/ 	.short	(.L_3 - .L_2)
	.align		4
.L_2:
        /*0010*/ 	.word	index@(_Z31find_max_interleaved_addressingPfS_)
        /*0014*/ 	.word	0x00000000


	//----- nvinfo : EIATTR_REGCOUNT
	.align		4
.L_3:
        /*0018*/ 	.byte	0x04, 0x2f
        /*001a*/ 	.short	(.L_5 - .L_4)
	.align		4
.L_4:
        /*001c*/ 	.word	index@(_Z33find_max_interleaved_addressing_1PfS_)
        /*0020*/ 	.word	0x0000000c


	//----- nvinfo : EIATTR_FRAME_SIZE
	.align		4
.L_5:
        /*0024*/ 	.byte	0x04, 0x11
        /*0026*/ 	.short	(.L_7 - .L_6)
	.align		4
.L_6:
        /*0028*/ 	.word	index@(_Z33find_max_interleaved_addressing_1PfS_)
        /*002c*/ 	.word	0x00000000


	//----- nvinfo : EIATTR_REGCOUNT
	.align		4
.L_7:
        /*0030*/ 	.byte	0x04, 0x2f
        /*0032*/ 	.short	(.L_9 - .L_8)
	.align		4
.L_8:
        /*0034*/ 	.word	index@(_Z30find_max_sequential_addressingPfS_)
        /*0038*/ 	.word	0x0000000a


	//----- nvinfo : EIATTR_FRAME_SIZE
	.align		4
.L_9:
        /*003c*/ 	.byte	0x04, 0x11
        /*003e*/ 	.short	(.L_11 - .L_10)
	.align		4
.L_10:
        /*0040*/ 	.word	index@(_Z30find_max_sequential_addressingPfS_)
        /*0044*/ 	.word	0x00000000


	//----- nvinfo : EIATTR_REGCOUNT
	.align		4
.L_11:
        /*0048*/ 	.byte	0x04, 0x2f
        /*004a*/ 	.short	(.L_13 - .L_12)
	.align		4
.L_12:
        /*004c*/ 	.word	index@(_Z30find_max_first_add_during_loadPfS_)
        /*0050*/ 	.word	0x0000000e


	//----- nvinfo : EIATTR_FRAME_SIZE
	.align		4
.L_13:
        /*0054*/ 	.byte	0x04, 0x11
        /*0056*/ 	.short	(.L_15 - .L_14)
	.align		4
.L_14:
        /*0058*/ 	.word	index@(_Z30find_max_first_add_during_loadPfS_)
        /*005c*/ 	.word	0x00000000


	//----- nvinfo : EIATTR_REGCOUNT
	.align		4
.L_15:
        /*0060*/ 	.byte	0x04, 0x2f
        /*0062*/ 	.short	(.L_17 - .L_16)
	.align		4
.L_16:
        /*0064*/ 	.word	index@(_Z25find_max_unroll_last_warpPfS_)
        /*0068*/ 	.word	0x0000000b


	//----- nvinfo : EIATTR_FRAME_SIZE
	.align		4
.L_17:
        /*006c*/ 	.byte	0x04, 0x11
        /*006e*/ 	.short	(.L_19 - .L_18)
	.align		4
.L_18:
        /*0070*/ 	.word	index@(_Z25find_max_unroll_last_warpPfS_)
        /*0074*/ 	.word	0x00000000


	//----- nvinfo : EIATTR_MIN_STACK_SIZE
	.align		4
.L_19:
        /*0078*/ 	.byte	0x04, 0x12
        /*007a*/ 	.short	(.L_21 - .L_20)
	.align		4
.L_20:
        /*007c*/ 	.word	index@(_Z25find_max_unroll_last_warpPfS_)
        /*0080*/ 	.word	0x00000000


	//----- nvinfo : EIATTR_MIN_STACK_SIZE
	.align		4
.L_21:
        /*0084*/ 	.byte	0x04, 0x12
        /*0086*/ 	.short	(.L_23 - .L_22)
	.align		4
.L_22:
        /*0088*/ 	.word	index@(_Z30find_max_first_add_during_loadPfS_)
        /*008c*/ 	.word	0x00000000


	//----- nvinfo : EIATTR_MIN_STACK_SIZE
	.align		4
.L_23:
        /*0090*/ 	.byte	0x04, 0x12
        /*0092*/ 	.short	(.L_25 - .L_24)
	.align		4
.L_24:
        /*0094*/ 	.word	index@(_Z30find_max_sequential_addressingPfS_)
        /*0098*/ 	.word	0x00000000


	//----- nvinfo : EIATTR_MIN_STACK_SIZE
	.align		4
.L_25:
        /*009c*/ 	.byte	0x04, 0x12
        /*009e*/ 	.short	(.L_27 - .L_26)
	.align		4
.L_26:
        /*00a0*/ 	.word	index@(_Z33find_max_interleaved_addressing_1PfS_)
        /*00a4*/ 	.word	0x00000000


	//----- nvinfo : EIATTR_MIN_STACK_SIZE
	.align		4
.L_27:
        /*00a8*/ 	.byte	0x04, 0x12
        /*00aa*/ 	.short	(.L_29 - .L_28)
	.align		4
.L_28:
        /*00ac*/ 	.word	index@(_Z31find_max_interleaved_addressingPfS_)
        /*00b0*/ 	.word	0x00000000
.L_29:


//--------------------- .nv.compat                --------------------------
	.section	.nv.compat,"",@"SHT_CUDA_COMPAT_INFO"
	.align	4
        /*0000*/ 	.byte	0x02, 0x09, 0x00, 0x00, 0x02, 0x02, 0x01, 0x00, 0x02, 0x05, 0x05, 0x00, 0x03, 0x07, 0x01, 0x01
        /*0010*/ 	.byte	0x02, 0x03, 0x00, 0x00, 0x02, 0x06, 0x01, 0x00, 0x04, 0x0b, 0x08, 0x00, 0x09, 0x00, 0x00, 0x00
        /*0020*/ 	.byte	0x00, 0x00, 0x00, 0x00


//--------------------- .nv.info._Z25find_max_unroll_last_warpPfS_ --------------------------
	.section	.nv.info._Z25find_max_unroll_last_warpPfS_,"",@"SHT_CUDA_INFO"
	.sectionflags	@""
	.align	4


	//----- nvinfo : EIATTR_CUDA_API_VERSION
	.align		4
        /*0000*/ 	.byte	0x04, 0x37
        /*0002*/ 	.short	(.L_31 - .L_30)
.L_30:
        /*0004*/ 	.word	0x00000082


	//----- nvinfo : EIATTR_KPARAM_INFO
	.align		4
.L_31:
        /*0008*/ 	.byte	0x04, 0x17
        /*000a*/ 	.short	(.L_33 - .L_32)
.L_32:
        /*000c*/ 	.word	0x00000000
        /*0010*/ 	.short	0x0001
        /*0012*/ 	.short	0x0008
        /*0014*/ 	.byte	0x00, 0xf5, 0x21, 0x00


	//----- nvinfo : EIATTR_KPARAM_INFO
	.align		4
.L_33:
        /*0018*/ 	.byte	0x04, 0x17
        /*001a*/ 	.short	(.L_35 - .L_34)
.L_34:
        /*001c*/ 	.word	0x00000000
        /*0020*/ 	.short	0x0000
        /*0022*/ 	.short	0x0000
        /*0024*/ 	.byte	0x00, 0xf5, 0x21, 0x00


	//----- nvinfo : EIATTR_SPARSE_MMA_MASK
	.align		4
.L_35:
        /*0028*/ 	.byte	0x03, 0x50
        /*002a*/ 	.short	0x0000


	//----- nvinfo : EIATTR_MAXREG_COUNT
	.align		4
        /*002c*/ 	.byte	0x03, 0x1b
        /*002e*/ 	.short	0x00ff


	//----- nvinfo : EIATTR_NUM_BARRIERS
	.align		4
        /*0030*/ 	.byte	0x02, 0x4c
        /*0032*/ 	.byte	0x01
	.zero		1


	//----- nvinfo : EIATTR_MERCURY_ISA_VERSION
	.align		4
        /*0034*/ 	.byte	0x03, 0x5f
        /*0036*/ 	.short	0x0101


	//----- nvinfo : EIATTR_VRC_CTA_INIT_COUNT
	.align		4
        /*0038*/ 	.byte	0x02, 0x4a
	.zero		1
	.zero		1


	//----- nvinfo : EIATTR_EXIT_INSTR_OFFSETS
	.align		4
        /*003c*/ 	.byte	0x04, 0x1c
        /*003e*/ 	.short	(.L_37 - .L_36)


	//   ....[0]....
.L_36:
        /*0040*/ 	.word	0x000001e0


	//   ....[1]....
        /*0044*/ 	.word	0x00000380


	//   ....[2]....
        /*0048*/ 	.word	0x00000400


	//----- nvinfo : EIATTR_CBANK_PARAM_SIZE
	.align		4
.L_37:
        /*004c*/ 	.byte	0x03, 0x19
        /*004e*/ 	.short	0x0010


	//----- nvinfo : EIATTR_PARAM_CBANK
	.align		4
        /*0050*/ 	.byte	0x04, 0x0a
        /*0052*/ 	.short	(.L_39 - .L_38)
	.align		4
.L_38:
        /*0054*/ 	.word	index@(.nv.constant0._Z25find_max_unroll_last_warpPfS_)
        /*0058*/ 	.short	0x0380
        /*005a*/ 	.short	0x0010


	//----- nvinfo : EIATTR_SW_WAR
	.align		4
.L_39:
        /*005c*/ 	.byte	0x04, 0x36
        /*005e*/ 	.short	(.L_41 - .L_40)
.L_40:
        /*0060*/ 	.word	0x00000008
.L_41:


//--------------------- .nv.info._Z30find_max_first_add_during_loadPfS_ --------------------------
	.section	.nv.info._Z30find_max_first_add_during_loadPfS_,"",@"SHT_CUDA_INFO"
	.sectionflags	@""
	.align	4


	//----- nvinfo : EIATTR_CUDA_API_VERSION
	.align		4
        /*0000*/ 	.byte	0x04, 0x37
        /*0002*/ 	.short	(.L_43 - .L_42)
.L_42:
        /*0004*/ 	.word	0x00000082


	//----- nvinfo : EIATTR_KPARAM_INFO
	.align		4
.L_43:
        /*0008*/ 	.byte	0x04, 0x17
        /*000a*/ 	.short	(.L_45 - .L_44)
.L_44:
        /*000c*/ 	.word	0x00000000
        /*0010*/ 	.short	0x0001
        /*0012*/ 	.short	0x0008
        /*0014*/ 	.byte	0x00, 0xf5, 0x21, 0x00


	//----- nvinfo : EIATTR_KPARAM_INFO
	.align		4
.L_45:
        /*0018*/ 	.byte	0x04, 0x17
        /*001a*/ 	.short	(.L_47 - .L_46)
.L_46:
        /*001c*/ 	.word	0x00000000
        /*0020*/ 	.short	0x0000
        /*0022*/ 	.short	0x0000
        /*0024*/ 	.byte	0x00, 0xf5, 0x21, 0x00


	//----- nvinfo : EIATTR_SPARSE_MMA_MASK
	.align		4
.L_47:
        /*0028*/ 	.byte	0x03, 0x50
        /*002a*/ 	.short	0x0000


	//----- nvinfo : EIATTR_MAXREG_COUNT
	.align		4
        /*002c*/ 	.byte	0x03, 0x1b
        /*002e*/ 	.short	0x00ff


	//----- nvinfo : EIATTR_NUM_BARRIERS
	.align		4
        /*0030*/ 	.byte	0x02, 0x4c
        /*0032*/ 	.byte	0x01
	.zero		1


	//----- nvinfo : EIATTR_MERCURY_ISA_VERSION
	.align		4
        /*0034*/ 	.byte	0x03, 0x5f
        /*0036*/ 	.short	0x0101


	//----- nvinfo : EIATTR_VRC_CTA_INIT_COUNT
	.align		4
        /*0038*/ 	.byte	0x02, 0x4a
	.zero		1
	.zero		1


	//----- nvinfo : EIATTR_EXIT_INSTR_OFFSETS
	.align		4
        /*003c*/ 	.byte	0x04, 0x1c
        /*003e*/ 	.short	(.L_49 - .L_48)


	//   ....[0]....
.L_48:
        /*0040*/ 	.word	0x00000230


	//   ....[1]....
        /*0044*/ 	.word	0x000002b0


	//----- nvinfo : EIATTR_CBANK_PARAM_SIZE
	.align		4
.L_49:
        /*0048*/ 	.byte	0x03, 0x19
        /*004a*/ 	.short	0x0010


	//----- nvinfo : EIATTR_PARAM_CBANK
	.align		4
        /*004c*/ 	.byte	0x04, 0x0a
        /*004e*/ 	.short	(.L_51 - .L_50)
	.align		4
.L_50:
        /*0050*/ 	.word	index@(.nv.constant0._Z30find_max_first_add_during_loadPfS_)
        /*0054*/ 	.short	0x0380
        /*0056*/ 	.short	0x0010


	//----- nvinfo : EIATTR_SW_WAR
	.align		4
.L_51:
        /*0058*/ 	.byte	0x04, 0x36
        /*005a*/ 	.short	(.L_53 - .L_52)
.L_52:
        /*005c*/ 	.word	0x00000008
.L_53:


//--------------------- .nv.info._Z30find_max_sequential_addressingPfS_ --------------------------
	.section	.nv.info._Z30find_max_sequential_addressingPfS_,"",@"SHT_CUDA_INFO"
	.sectionflags	@""
	.align	4


	//----- nvinfo : EIATTR_CUDA_API_VERSION
	.align		4
        /*0000*/ 	.byte	0x04, 0x37
        /*0002*/ 	.short	(.L_55 - .L_54)
.L_54:
        /*0004*/ 	.word	0x00000082


	//----- nvinfo : EIATTR_KPARAM_INFO
	.align		4
.L_55:
        /*0008*/ 	.byte	0x04, 0x17
        /*000a*/ 	.short	(.L_57 - .L_56)
.L_56:
        /*000c*/ 	.word	0x00000000
        /*0010*/ 	.short	0x0001
        /*0012*/ 	.short	0x0008
        /*0014*/ 	.byte	0x00, 0xf5, 0x21, 0x00


	//----- nvinfo : EIATTR_KPARAM_INFO
	.align		4
.L_57:
        /*0018*/ 	.byte	0x04, 0x17
        /*001a*/ 	.short	(.L_59 - .L_58)
.L_58:
        /*001c*/ 	.word	0x00000000
        /*0020*/ 	.short	0x0000
        /*0022*/ 	.short	0x0000
        /*0024*/ 	.byte	0x00, 0xf5, 0x21, 0x00


	//----- nvinfo : EIATTR_SPARSE_MMA_MASK
	.align		4
.L_59:
        /*0028*/ 	.byte	0x03, 0x50
        /*002a*/ 	.short	0x0000


	//----- nvinfo : EIATTR_MAXREG_COUNT
	.align		4
        /*002c*/ 	.byte	0x03, 0x1b
        /*002e*/ 	.short	0x00ff


	//----- nvinfo : EIATTR_NUM_BARRIERS
	.align		4
        /*0030*/ 	.byte	0x02, 0x4c
        /*0032*/ 	.byte	0x01
	.zero		1


	//----- nvinfo : EIATTR_MERCURY_ISA_VERSION
	.align		4
        /*0034*/ 	.byte	0x03, 0x5f
        /*0036*/ 	.short	0x0101


	//----- nvinfo : EIATTR_VRC_CTA_INIT_COUNT
	.align		4
        /*0038*/ 	.byte	0x02, 0x4a
	.zero		1
	.zero		1


	//----- nvinfo : EIATTR_EXIT_INSTR_OFFSETS
	.align		4
        /*003c*/ 	.byte	0x04, 0x1c
        /*003e*/ 	.short	(.L_61 - .L_60)


	//   ....[0]....
.L_60:
        /*0040*/ 	.word	0x000001e0


	//   ....[1]....
        /*0044*/ 	.word	0x00000260


	//----- nvinfo : EIATTR_CBANK_PARAM_SIZE
	.align		4
.L_61:
        /*0048*/ 	.byte	0x03, 0x19
        /*004a*/ 	.short	0x0010


	//----- nvinfo : EIATTR_PARAM_CBANK
	.align		4
        /*004c*/ 	.byte	0x04, 0x0a
        /*004e*/ 	.short	(.L_63 - .L_62)
	.align		4
.L_62:
        /*0050*/ 	.word	index@(.nv.constant0._Z30find_max_sequential_addressingPfS_)
        /*0054*/ 	.short	0x0380
        /*0056*/ 	.short	0x0010


	//----- nvinfo : EIATTR_SW_WAR
	.align		4
.L_63:
        /*0058*/ 	.byte	0x04, 0x36
        /*005a*/ 	.short	(.L_65 - .L_64)
.L_64:
        /*005c*/ 	.word	0x00000008
.L_65:


//--------------------- .nv.info._Z33find_max_interleaved_addressing_1PfS_ --------------------------
	.section	.nv.info._Z33find_max_interleaved_addressing_1PfS_,"",@"SHT_CUDA_INFO"
	.sectionflags	@""
	.align	4


	//----- nvinfo : EIATTR_CUDA_API_VERSION
	.align		4
        /*0000*/ 	.byte	0x04, 0x37
        /*0002*/ 	.short	(.L_67 - .L_66)
.L_66:
        /*0004*/ 	.word	0x00000082


	//----- nvinfo : EIATTR_KPARAM_INFO
	.align		4
.L_67:
        /*0008*/ 	.byte	0x04, 0x17
        /*000a*/ 	.short	(.L_69 - .L_68)
.L_68:
        /*000c*/ 	.word	0x00000000
        /*0010*/ 	.short	0x0001
        /*0012*/ 	.short	0x0008
        /*0014*/ 	.byte	0x00, 0xf5, 0x21, 0x00


	//----- nvinfo : EIATTR_KPARAM_INFO
	.align		4
.L_69:
        /*0018*/ 	.byte	0x04, 0x17
        /*001a*/ 	.short	(.L_71 - .L_70)
.L_70:
        /*001c*/ 	.word	0x00000000
        /*0020*/ 	.short	0x0000
        /*0022*/ 	.short	0x0000
        /*0024*/ 	.byte	0x00, 0xf5, 0x21, 0x00


	//----- nvinfo : EIATTR_SPARSE_MMA_MASK
	.align		4
.L_71:
        /*0028*/ 	.byte	0x03, 0x50
        /*002a*/ 	.short	0x0000


	//----- nvinfo : EIATTR_MAXREG_COUNT
	.align		4
        /*002c*/ 	.byte	0x03, 0x1b
        /*002e*/ 	.short	0x00ff


	//----- nvinfo : EIATTR_NUM_BARRIERS
	.align		4
        /*0030*/ 	.byte	0x02, 0x4c
        /*0032*/ 	.byte	0x01
	.zero		1


	//----- nvinfo : EIATTR_MERCURY_ISA_VERSION
	.align		4
        /*0034*/ 	.byte	0x03, 0x5f
        /*0036*/ 	.short	0x0101


	//----- nvinfo : EIATTR_VRC_CTA_INIT_COUNT
	.align		4
        /*0038*/ 	.byte	0x02, 0x4a
	.zero		1
	.zero		1


	//----- nvinfo : EIATTR_EXIT_INSTR_OFFSETS
	.align		4
        /*003c*/ 	.byte	0x04, 0x1c
        /*003e*/ 	.short	(.L_73 - .L_72)


	//   ....[0]....
.L_72:
        /*0040*/ 	.word	0x00000200


	//   ....[1]....
        /*0044*/ 	.word	0x00000280


	//----- nvinfo : EIATTR_CBANK_PARAM_SIZE
	.align		4
.L_73:
        /*0048*/ 	.byte	0x03, 0x19
        /*004a*/ 	.short	0x0010


	//----- nvinfo : EIATTR_PARAM_CBANK
	.align		4
        /*004c*/ 	.byte	0x04, 0x0a
        /*004e*/ 	.short	(.L_75 - .L_74)
	.align		4
.L_74:
        /*0050*/ 	.word	index@(.nv.constant0._Z33find_max_interleaved_addressing_1PfS_)
        /*0054*/ 	.short	0x0380
        /*0056*/ 	.short	0x0010


	//----- nvinfo : EIATTR_SW_WAR
	.align		4
.L_75:
        /*0058*/ 	.byte	0x04, 0x36
        /*005a*/ 	.short	(.L_77 - .L_76)
.L_76:
        /*005c*/ 	.word	0x00000008
.L_77:


//--------------------- .nv.info._Z31find_max_interleaved_addressingPfS_ --------------------------
	.section	.nv.info._Z31find_max_interleaved_addressingPfS_,"",@"SHT_CUDA_INFO"
	.sectionflags	@""
	.align	4


	//----- nvinfo : EIATTR_CUDA_API_VERSION
	.align		4
        /*0000*/ 	.byte	0x04, 0x37
        /*0002*/ 	.short	(.L_79 - .L_78)
.L_78:
        /*0004*/ 	.word	0x00000082


	//----- nvinfo : EIATTR_KPARAM_INFO
	.align		4
.L_79:
        /*0008*/ 	.byte	0x04, 0x17
        /*000a*/ 	.short	(.L_81 - .L_80)
.L_80:
        /*000c*/ 	.word	0x00000000
        /*0010*/ 	.short	0x0001
        /*0012*/ 	.short	0x0008
        /*0014*/ 	.byte	0x00, 0xf5, 0x21, 0x00


	//----- nvinfo : EIATTR_KPARAM_INFO
	.align		4
.L_81:
        /*0018*/ 	.byte	0x04, 0x17
        /*001a*/ 	.short	(.L_83 - .L_82)
.L_82:
        /*001c*/ 	.word	0x00000000
        /*0020*/ 	.short	0x0000
        /*0022*/ 	.short	0x0000
        /*0024*/ 	.byte	0x00, 0xf5, 0x21, 0x00


	//----- nvinfo : EIATTR_SPARSE_MMA_MASK
	.align		4
.L_83:
        /*0028*/ 	.byte	0x03, 0x50
        /*002a*/ 	.short	0x0000


	//----- nvinfo : EIATTR_MAXREG_COUNT
	.align		4
        /*002c*/ 	.byte	0x03, 0x1b
        /*002e*/ 	.short	0x00ff


	//----- nvinfo : EIATTR_NUM_BARRIERS
	.align		4
        /*0030*/ 	.byte	0x02, 0x4c
        /*0032*/ 	.byte	0x01
	.zero		1


	//----- nvinfo : EIATTR_MERCURY_ISA_VERSION
	.align		4
        /*0034*/ 	.byte	0x03, 0x5f
        /*0036*/ 	.short	0x0101


	//----- nvinfo : EIATTR_VRC_CTA_INIT_COUNT
	.align		4
        /*0038*/ 	.byte	0x02, 0x4a
	.zero		1
	.zero		1


	//----- nvinfo : EIATTR_EXIT_INSTR_OFFSETS
	.align		4
        /*003c*/ 	.byte	0x04, 0x1c
        /*003e*/ 	.short	(.L_85 - .L_84)


	//   ....[0]....
.L_84:
        /*0040*/ 	.word	0x000001f0


	//   ....[1]....
        /*0044*/ 	.word	0x00000270


	//----- nvinfo : EIATTR_CBANK_PARAM_SIZE
	.align		4
.L_85:
        /*0048*/ 	.byte	0x03, 0x19
        /*004a*/ 	.short	0x0010


	//----- nvinfo : EIATTR_PARAM_CBANK
	.align		4
        /*004c*/ 	.byte	0x04, 0x0a
        /*004e*/ 	.short	(.L_87 - .L_86)
	.align		4
.L_86:
        /*0050*/ 	.word	index@(.nv.constant0._Z31find_max_interleaved_addressingPfS_)
        /*0054*/ 	.short	0x0380
        /*0056*/ 	.short	0x0010


	//----- nvinfo : EIATTR_SW_WAR
	.align		4
.L_87:
        /*0058*/ 	.byte	0x04, 0x36
        /*005a*/ 	.short	(.L_89 - .L_88)
.L_88:
        /*005c*/ 	.word	0x00000008
.L_89:


//--------------------- .nv.callgraph             --------------------------
	.section	.nv.callgraph,"",@"SHT_CUDA_CALLGRAPH"
	.align	4
	.sectionentsize	8
	.align		4
        /*0000*/ 	.word	0x00000000
	.align		4
        /*0004*/ 	.word	0xffffffff
	.align		4
        /*0008*/ 	.word	0x00000000
	.align		4
        /*000c*/ 	.word	0xfffffffe
	.align		4
        /*0010*/ 	.word	0x00000000
	.align		4
        /*0014*/ 	.word	0xfffffffd
	.align		4
        /*0018*/ 	.word	0x00000000
	.align		4
        /*001c*/ 	.word	0xfffffffc


//--------------------- .text._Z25find_max_unroll_last_warpPfS_ --------------------------
	.section	.text._Z25find_max_unroll_last_warpPfS_,"ax",@progbits
	.align	128
        .global         _Z25find_max_unroll_last_warpPfS_
        .type           _Z25find_max_unroll_last_warpPfS_,@function
        .size           _Z25find_max_unroll_last_warpPfS_,(.L_x_15 - _Z25find_max_unroll_last_warpPfS_)
        .other          _Z25find_max_unroll_last_warpPfS_,@"STO_CUDA_ENTRY STV_DEFAULT"
_Z25find_max_unroll_last_warpPfS_:
.text._Z25find_max_unroll_last_warpPfS_:
[----:B------:R-:W-:Y:S01]  /*0000*/  LDC R1, c[0x0][0x37c] ;  /* 0x0000df00ff017b82 */ /* 0x000fe20000000800 */
[----:B------:R-:W0:Y:S07]  /*0010*/  S2R R3, SR_TID.X ;  /* 0x0000000000037919 */ /* 0x000e2e0000002100 */
[----:B------:R-:W1:Y:S01]  /*0020*/  LDC.64 R4, c[0x0][0x380] ;  /* 0x0000e000ff047b82 */ /* 0x000e620000000a00 */
[----:B------:R-:W0:Y:S01]  /*0030*/  LDCU UR8, c[0x0][0x360] ;  /* 0x00006c00ff0877ac */ /* 0x000e220008000800 */
[----:B------:R-:W0:Y:S01]  /*0040*/  S2R R0, SR_CTAID.X ;  /* 0x0000000000007919 */ /* 0x000e220000002500 */
[----:B------:R-:W2:Y:S01]  /*0050*/  LDCU.64 UR6, c[0x0][0x358] ;  /* 0x00006b00ff0677ac */ /* 0x000ea20008000a00 */
[----:B0-----:R-:W-:-:S04]  /*0060*/  IMAD R7, R0, UR8, R3 ;  /* 0x0000000800077c24 */ /* 0x001fc8000f8e0203 */
[----:B-1----:R-:W-:-:S06]  /*0070*/  IMAD.WIDE R4, R7, 0x4, R4 ;  /* 0x0000000407047825 */ /* 0x002fcc00078e0204 */
[----:B--2---:R-:W2:Y:S01]  /*0080*/  LDG.E R4, desc[UR6][R4.64] ;  /* 0x0000000604047981 */ /* 0x004ea2000c1e1900 */
[----:B------:R-:W0:Y:S01]  /*0090*/  S2UR UR5, SR_CgaCtaId ;  /* 0x00000000000579c3 */ /* 0x000e220000008800 */
[----:B------:R-:W-:Y:S01]  /*00a0*/  UMOV UR4, 0x400 ;  /* 0x0000040000047882 */ /* 0x000fe20000000000 */
[----:B------:R-:W-:Y:S01]  /*00b0*/  UISETP.GE.U32.AND UP0, UPT, UR8, 0x42, UPT ;  /* 0x000000420800788c */ /* 0x000fe2000bf06070 */
[----:B------:R-:W-:Y:S01]  /*00c0*/  ISETP.GT.U32.AND P0, PT, R3, 0x1f, PT ;  /* 0x0000001f0300780c */ /* 0x000fe20003f04070 */
[----:B0-----:R-:W-:-:S06]  /*00d0*/  ULEA UR4, UR5, UR4, 0x18 ;  /* 0x0000000405047291 */ /* 0x001fcc000f8ec0ff */
[----:B------:R-:W-:-:S05]  /*00e0*/  LEA R7, R3, UR4, 0x2 ;  /* 0x0000000403077c11 */ /* 0x000fca000f8e10ff */
[----:B--2---:R0:W-:Y:S01]  /*00f0*/  STS [R7], R4 ;  /* 0x0000000407007388 */ /* 0x0041e20000000800 */
[----:B------:R-:W-:Y:S06]  /*0100*/  BAR.SYNC.DEFER_BLOCKING 0x0 ;  /* 0x0000000000007b1d */ /* 0x000fec0000010000 */
[----:B------:R-:W-:Y:S05]  /*0110*/  BRA.U !UP0, `(.L_x_0) ;  /* 0x0000000108307547 */ /* 0x000fea000b800000 */
[----:B------:R-:W-:-:S07]  /*0120*/  IMAD.U32 R2, RZ, RZ, UR8 ;  /* 0x00000008ff027e24 */ /* 0x000fce000f8e00ff */
.L_x_1:
[----:B------:R-:W-:-:S04]  /*0130*/  SHF.R.U32.HI R6, RZ, 0x1, R2 ;  /* 0x00000001ff067819 */ /* 0x000fc80000011602 */
[----:B------:R-:W-:-:S13]  /*0140*/  ISETP.GE.U32.AND P1, PT, R3, R6, PT ;  /* 0x000000060300720c */ /* 0x000fda0003f26070 */
[----:B------:R-:W-:Y:S01]  /*0150*/  @!P1 IMAD R5, R6, 0x4, R7 ;  /* 0x0000000406059824 */ /* 0x000fe200078e0207 */
[----:B0-----:R-:W-:Y:S05]  /*0160*/  @!P1 LDS R4, [R7] ;  /* 0x0000000007049984 */ /* 0x001fea0000000800 */
[----:B------:R-:W0:Y:S02]  /*0170*/  @!P1 LDS R5, [R5] ;  /* 0x0000000005059984 */ /* 0x000e240000000800 */
[----:B0-----:R-:W-:-:S05]  /*0180*/  @!P1 FMNMX R4, R4, R5, !PT ;  /* 0x0000000504049209 */ /* 0x001fca0007800000 */
[----:B------:R1:W-:Y:S01]  /*0190*/  @!P1 STS [R7], R4 ;  /* 0x0000000407009388 */ /* 0x0003e20000000800 */
[----:B------:R-:W-:Y:S01]  /*01a0*/  BAR.SYNC.DEFER_BLOCKING 0x0 ;  /* 0x0000000000007b1d */ /* 0x000fe20000010000 */
[----:B------:R-:W-:Y:S01]  /*01b0*/  ISETP.GT.U32.AND P1, PT, R2, 0x83, PT ;  /* 0x000000830200780c */ /* 0x000fe20003f24070 */
[----:B------:R-:W-:-:S12]  /*01c0*/  IMAD.MOV.U32 R2, RZ, RZ, R6 ;  /* 0x000000ffff027224 */ /* 0x000fd800078e0006 */
[----:B-1----:R-:W-:Y:S05]  /*01d0*/  @P1 BRA `(.L_x_1) ;  /* 0xfffffffc00d41947 */ /* 0x002fea000383ffff */
.L_x_0:
[----:B------:R-:W-:Y:S05]  /*01e0*/  @P0 EXIT ;  /* 0x000000000000094d */ /* 0x000fea0003800000 */
[----:B------:R-:W-:Y:S01]  /*01f0*/  LDS R2, [R7] ;  /* 0x0000000007027984 */ /* 0x000fe20000000800 */
[----:B------:R-:W-:-:S03]  /*0200*/  ISETP.NE.AND P0, PT, R3, RZ, PT ;  /* 0x000000ff0300720c */ /* 0x000fc60003f05270 */
[----:B------:R-:W1:Y:S02]  /*0210*/  LDS R5, [R7+0x80] ;  /* 0x0000800007057984 */ /* 0x000e640000000800 */
[----:B-1----:R-:W-:-:S05]  /*0220*/  FMNMX R2, R2, R5, !PT ;  /* 0x0000000502027209 */ /* 0x002fca0007800000 */
[----:B------:R-:W-:Y:S04]  /*0230*/  STS [R7], R2 ;  /* 0x0000000207007388 */ /* 0x000fe80000000800 */
[----:B0-----:R-:W-:Y:S04]  /*0240*/  LDS R4, [R7] ;  /* 0x0000000007047984 */ /* 0x001fe80000000800 */
[----:B------:R-:W0:Y:S02]  /*0250*/  LDS R5, [R7+0x40] ;  /* 0x0000400007057984 */ /* 0x000e240000000800 */
[----:B0-----:R-:W-:-:S05]  /*0260*/  FMNMX R4, R4, R5, !PT ;  /* 0x0000000504047209 */ /* 0x001fca0007800000 */
[----:B------:R-:W-:Y:S04]  /*0270*/  STS [R7], R4 ;  /* 0x0000000407007388 */ /* 0x000fe80000000800 */
[----:B------:R-:W-:Y:S04]  /*0280*/  LDS R5, [R7] ;  /* 0x0000000007057984 */ /* 0x000fe80000000800 */
        /* <DEDUP_REMOVED lines=14> */
[----:B------:R0:W-:Y:S01]  /*0370*/  STS [R7], R4 ;  /* 0x0000000407007388 */ /* 0x0001e20000000800 */
[----:B------:R-:W-:Y:S05]  /*0380*/  @P0 EXIT ;  /* 0x000000000000094d */ /* 0x000fea0003800000 */
[----:B------:R-:W1:Y:S01]  /*0390*/  S2UR UR5, SR_CgaCtaId ;  /* 0x00000000000579c3 */ /* 0x000e620000008800 */
[----:B------:R-:W-:-:S07]  /*03a0*/  UMOV UR4, 0x400 ;  /* 0x0000040000047882 */ /* 0x000fce0000000000 */
[----:B------:R-:W2:Y:S01]  /*03b0*/  LDC.64 R2, c[0x0][0x388] ;  /* 0x0000e200ff027b82 */ /* 0x000ea20000000a00 */
[----:B-1----:R-:W-:Y:S01]  /*03c0*/  ULEA UR4, UR5, UR4, 0x18 ;  /* 0x0000000405047291 */ /* 0x002fe2000f8ec0ff */
[----:B--2---:R-:W-:-:S08]  /*03d0*/  IMAD.WIDE.U32 R2, R0, 0x4, R2 ;  /* 0x0000000400027825 */ /* 0x004fd000078e0002 */
[----:B------:R-:W1:Y:S04]  /*03e0*/  LDS R5, [UR4] ;  /* 0x00000004ff057984 */ /* 0x000e680008000800 */
[----:B-1----:R-:W-:Y:S01]  /*03f0*/  STG.E desc[UR6][R2.64], R5 ;  /* 0x0000000502007986 */ /* 0x002fe2000c101906 */
[----:B------:R-:W-:Y:S05]  /*0400*/  EXIT ;  /* 0x000000000000794d */ /* 0x000fea0003800000 */
.L_x_2:
[----:B------:R-:W-:-:S00]  /*0410*/  BRA `(.L_x_2) ;  /* 0xfffffffc00fc7947 */ /* 0x000fc0000383ffff */
[----:B------:R-:W-:-:S00]  /*0420*/  NOP ;  /* 0x0000000000007918 */ /* 0x000fc00000000000 */
        /* <DEDUP_REMOVED lines=13> */
.L_x_15:


//--------------------- .text._Z30find_max_first_add_during_loadPfS_ --------------------------
	.section	.text._Z30find_max_first_add_during_loadPfS_,"ax",@progbits
	.align	128
        .global         _Z30find_max_first_add_during_loadPfS_
        .type           _Z30find_max_first_add_during_loadPfS_,@function
        .size           _Z30find_max_first_add_during_loadPfS_,(.L_x_16 - _Z30find_max_first_add_during_loadPfS_)
        .other          _Z30find_max_first_add_during_loadPfS_,@"STO_CUDA_ENTRY STV_DEFAULT"
_Z30find_max_first_add_during_loadPfS_:
.text._Z30find_max_first_add_during_loadPfS_:
[----:B------:R-:W-:Y:S01]  /*0000*/  LDC R1, c[0x0][0x37c] ;  /* 0x0000df00ff017b82 */ /* 0x000fe20000000800 */
[----:B------:R-:W0:Y:S01]  /*0010*/  S2R R11, SR_CTAID.X ;  /* 0x00000000000b7919 */ /* 0x000e220000002500 */
[----:B------:R-:W0:Y:S06]  /*0020*/  LDCU UR8, c[0x0][0x360] ;  /* 0x00006c00ff0877ac */ /* 0x000e2c0008000800 */
[----:B------:R-:W1:Y:S01]  /*0030*/  LDC.64 R4, c[0x0][0x380] ;  /* 0x0000e000ff047b82 */ /* 0x000e620000000a00 */
[----:B------:R-:W2:Y:S01]  /*0040*/  S2R R9, SR_TID.X ;  /* 0x0000000000097919 */ /* 0x000ea20000002100 */
[----:B------:R-:W3:Y:S01]  /*0050*/  LDCU.64 UR6, c[0x0][0x358] ;  /* 0x00006b00ff0677ac */ /* 0x000ee20008000a00 */
[----:B0-----:R-:W-:-:S04]  /*0060*/  IMAD R0, R11, UR8, RZ ;  /* 0x000000080b007c24 */ /* 0x001fc8000f8e02ff */
[----:B--2---:R-:W-:-:S04]  /*0070*/  IMAD R3, R0, 0x2, R9 ;  /* 0x0000000200037824 */ /* 0x004fc800078e0209 */
[C---:B------:R-:W-:Y:S02]  /*0080*/  VIADD R7, R3.reuse, UR8 ;  /* 0x0000000803077c36 */ /* 0x040fe40008000000 */
[----:B-1----:R-:W-:-:S04]  /*0090*/  IMAD.WIDE R2, R3, 0x4, R4 ;  /* 0x0000000403027825 */ /* 0x002fc800078e0204 */
[----:B------:R-:W-:Y:S02]  /*00a0*/  IMAD.WIDE.U32 R4, R7, 0x4, R4 ;  /* 0x0000000407047825 */ /* 0x000fe400078e0004 */
[----:B---3--:R-:W2:Y:S04]  /*00b0*/  LDG.E R2, desc[UR6][R2.64] ;  /* 0x0000000602027981 */ /* 0x008ea8000c1e1900 */
[----:B------:R-:W2:Y:S01]  /*00c0*/  LDG.E R5, desc[UR6][R4.64] ;  /* 0x0000000604057981 */ /* 0x000ea2000c1e1900 */
[----:B------:R-:W0:Y:S01]  /*00d0*/  S2UR UR5, SR_CgaCtaId ;  /* 0x00000000000579c3 */ /* 0x000e220000008800 */
[----:B------:R-:W-:Y:S01]  /*00e0*/  UMOV UR4, 0x400 ;  /* 0x0000040000047882 */ /* 0x000fe20000000000 */
[----:B------:R-:W-:Y:S01]  /*00f0*/  UISETP.GE.U32.AND UP0, UPT, UR8, 0x2, UPT ;  /* 0x000000020800788c */ /* 0x000fe2000bf06070 */
[----:B------:R-:W-:Y:S01]  /*0100*/  ISETP.NE.AND P0, PT, R9, RZ, PT ;  /* 0x000000ff0900720c */ /* 0x000fe20003f05270 */
[----:B0-----:R-:W-:-:S06]  /*0110*/  ULEA UR4, UR5, UR4, 0x18 ;  /* 0x0000000405047291 */ /* 0x001fcc000f8ec0ff */
[----:B------:R-:W-:Y:S02]  /*0120*/  LEA R7, R9, UR4, 0x2 ;  /* 0x0000000409077c11 */ /* 0x000fe4000f8e10ff */
[----:B--2---:R-:W-:-:S05]  /*0130*/  FMNMX R0, R2, R5, !PT ;  /* 0x0000000502007209 */ /* 0x004fca0007800000 */
[----:B------:R0:W-:Y:S01]  /*0140*/  STS [R7], R0 ;  /* 0x0000000007007388 */ /* 0x0001e20000000800 */
[----:B------:R-:W-:Y:S06]  /*0150*/  BAR.SYNC.DEFER_BLOCKING 0x0 ;  /* 0x0000000000007b1d */ /* 0x000fec0000010000 */
[----:B------:R-:W-:Y:S05]  /*0160*/  BRA.U !UP0, `(.L_x_3) ;  /* 0x0000000108307547 */ /* 0x000fea000b800000 */
[----:B0-----:R-:W-:-:S07]  /*0170*/  MOV R0, UR8 ;  /* 0x0000000800007c02 */ /* 0x001fce0008000f00 */
.L_x_4:
[----:B------:R-:W-:-:S04]  /*0180*/  SHF.R.U32.HI R4, RZ, 0x1, R0 ;  /* 0x00000001ff047819 */ /* 0x000fc80000011600 */
[----:B------:R-:W-:-:S13]  /*0190*/  ISETP.GE.U32.AND P1, PT, R9, R4, PT ;  /* 0x000000040900720c */ /* 0x000fda0003f26070 */
[----:B------:R-:W-:Y:S01]  /*01a0*/  @!P1 IMAD R3, R4, 0x4, R7 ;  /* 0x0000000404039824 */ /* 0x000fe200078e0207 */
[----:B------:R-:W-:Y:S05]  /*01b0*/  @!P1 LDS R2, [R7] ;  /* 0x0000000007029984 */ /* 0x000fea0000000800 */
[----:B------:R-:W0:Y:S02]  /*01c0*/  @!P1 LDS R3, [R3] ;  /* 0x0000000003039984 */ /* 0x000e240000000800 */
[----:B0-----:R-:W-:-:S05]  /*01d0*/  @!P1 FMNMX R2, R2, R3, !PT ;  /* 0x0000000302029209 */ /* 0x001fca0007800000 */
[----:B------:R1:W-:Y:S01]  /*01e0*/  @!P1 STS [R7], R2 ;  /* 0x0000000207009388 */ /* 0x0003e20000000800 */
[----:B------:R-:W-:Y:S01]  /*01f0*/  BAR.SYNC.DEFER_BLOCKING 0x0 ;  /* 0x0000000000007b1d */ /* 0x000fe20000010000 */
[----:B------:R-:W-:Y:S02]  /*0200*/  ISETP.GT.U32.AND P1, PT, R0, 0x3, PT ;  /* 0x000000030000780c */ /* 0x000fe40003f24070 */
[----:B------:R-:W-:-:S11]  /*0210*/  MOV R0, R4 ;  /* 0x0000000400007202 */ /* 0x000fd60000000f00 */
[----:B-1----:R-:W-:Y:S05]  /*0220*/  @P1 BRA `(.L_x_4) ;  /* 0xfffffffc00d41947 */ /* 0x002fea000383ffff */
.L_x_3:
        /* <DEDUP_REMOVED lines=9> */
.L_x_5:
        /* <DEDUP_REMOVED lines=12> */
.L_x_16:


//--------------------- .text._Z30find_max_sequential_addressingPfS_ --------------------------
	.section	.text._Z30find_max_sequential_addressingPfS_,"ax",@progbits
	.align	128
        .global         _Z30find_max_sequential_addressingPfS_
        .type           _Z30find_max_sequential_addressingPfS_,@function
        .size           _Z30find_max_sequential_addressingPfS_,(.L_x_17 - _Z30find_max_sequential_addressingPfS_)
        .other          _Z30find_max_sequential_addressingPfS_,@"STO_CUDA_ENTRY STV_DEFAULT"
_Z30find_max_sequential_addressingPfS_:
.text._Z30find_max_sequential_addressingPfS_:
        /* <DEDUP_REMOVED lines=12> */
[----:B------:R-:W-:Y:S01]  /*00c0*/  ISETP.NE.AND P0, PT, R4, RZ, PT ;  /* 0x000000ff0400720c */ /* 0x000fe20003f05270 */
[----:B0-----:R-:W-:-:S06]  /*00d0*/  ULEA UR4, UR5, UR4, 0x18 ;  /* 0x0000000405047291 */ /* 0x001fcc000f8ec0ff */
[----:B------:R-:W-:-:S05]  /*00e0*/  LEA R5, R4, UR4, 0x2 ;  /* 0x0000000404057c11 */ /* 0x000fca000f8e10ff */
[----:B--2---:R0:W-:Y:S01]  /*00f0*/  STS [R5], R2 ;  /* 0x0000000205007388 */ /* 0x0041e20000000800 */
[----:B------:R-:W-:Y:S06]  /*0100*/  BAR.SYNC.DEFER_BLOCKING 0x0 ;  /* 0x0000000000007b1d */ /* 0x000fec0000010000 */
[----:B------:R-:W-:Y:S05]  /*0110*/  BRA.U !UP0, `(.L_x_6) ;  /* 0x0000000108307547 */ /* 0x000fea000b800000 */
[----:B------:R-:W-:-:S07]  /*0120*/  IMAD.U32 R0, RZ, RZ, UR8 ;  /* 0x00000008ff007e24 */ /* 0x000fce000f8e00ff */
.L_x_7:
        /* <DEDUP_REMOVED lines=11> */
.L_x_6:
[----:B------:R-:W-:Y:S05]  /*01e0*/  @P0 EXIT ;  /* 0x000000000000094d */ /* 0x000fea0003800000 */
[----:B------:R-:W1:Y:S01]  /*01f0*/  S2UR UR5, SR_CgaCtaId ;  /* 0x00000000000579c3 */ /* 0x000e620000008800 */
[----:B------:R-:W-:-:S07]  /*0200*/  UMOV UR4, 0x400 ;  /* 0x0000040000047882 */ /* 0x000fce0000000000 */
[----:B0-----:R-:W0:Y:S01]  /*0210*/  LDC.64 R2, c[0x0][0x388] ;  /* 0x0000e200ff027b82 */ /* 0x001e220000000a00 */
[----:B-1----:R-:W-:Y:S01]  /*0220*/  ULEA UR4, UR5, UR4, 0x18 ;  /* 0x0000000405047291 */ /* 0x002fe2000f8ec0ff */
[----:B0-----:R-:W-:-:S08]  /*0230*/  IMAD.WIDE.U32 R2, R7, 0x4, R2 ;  /* 0x0000000407027825 */ /* 0x001fd000078e0002 */
[----:B------:R-:W0:Y:S04]  /*0240*/  LDS R5, [UR4] ;  /* 0x00000004ff057984 */ /* 0x000e280008000800 */
[----:B0-----:R-:W-:Y:S01]  /*0250*/  STG.E desc[UR6][R2.64], R5 ;  /* 0x0000000502007986 */ /* 0x001fe2000c101906 */
[----:B------:R-:W-:Y:S05]  /*0260*/  EXIT ;  /* 0x000000000000794d */ /* 0x000fea0003800000 */
.L_x_8:
        /* <DEDUP_REMOVED lines=9> */
.L_x_17:


//--------------------- .text._Z33find_max_interleaved_addressing_1PfS_ --------------------------
	.section	.text._Z33find_max_interleaved_addressing_1PfS_,"ax",@progbits
	.align	128
        .global         _Z33find_max_interleaved_addressing_1PfS_
        .type           _Z33find_max_interleaved_addressing_1PfS_,@function
        .size           _Z33find_max_interleaved_addressing_1PfS_,(.L_x_18 - _Z33find_max_interleaved_addressing_1PfS_)
        .other          _Z33find_max_interleaved_addressing_1PfS_,@"STO_CUDA_ENTRY STV_DEFAULT"
_Z33find_max_interleaved_addressing_1PfS_:
.text._Z33find_max_interleaved_addressing_1PfS_:
        /* <DEDUP_REMOVED lines=18> */
[----:B------:R-:W-:-:S07]  /*0120*/  IMAD.MOV.U32 R0, RZ, RZ, 0x1 ;  /* 0x00000001ff007424 */ /* 0x000fce00078e00ff */
.L_x_10:
[----:B------:R-:W-:-:S04]  /*0130*/  IMAD.SHL.U32 R9, R0, 0x2, RZ ;  /* 0x0000000200097824 */ /* 0x000fc800078e00ff */
[----:B------:R-:W-:-:S05]  /*0140*/  IMAD R3, R9, R6, RZ ;  /* 0x0000000609037224 */ /* 0x000fca00078e02ff */
[----:B------:R-:W-:-:S13]  /*0150*/  ISETP.GE.U32.AND P1, PT, R3, UR8, PT ;  /* 0x0000000803007c0c */ /* 0x000fda000bf26070 */
[----:B------:R-:W-:-:S04]  /*0160*/  @!P1 LEA R3, R3, UR4, 0x2 ;  /* 0x0000000403039c11 */ /* 0x000fc8000f8e10ff */
[----:B0-----:R-:W-:Y:S02]  /*0170*/  @!P1 LEA R2, R0, R3, 0x2 ;  /* 0x0000000300029211 */ /* 0x001fe400078e10ff */
[----:B------:R-:W-:Y:S04]  /*0180*/  @!P1 LDS R0, [R3] ;  /* 0x0000000003009984 */ /* 0x000fe80000000800 */
[----:B------:R-:W0:Y:S02]  /*0190*/  @!P1 LDS R5, [R2] ;  /* 0x0000000002059984 */ /* 0x000e240000000800 */
[----:B0-----:R-:W-:Y:S01]  /*01a0*/  @!P1 FMNMX R4, R0, R5, !PT ;  /* 0x0000000500049209 */ /* 0x001fe20007800000 */
[----:B------:R-:W-:-:S04]  /*01b0*/  IMAD.MOV.U32 R0, RZ, RZ, R9 ;  /* 0x000000ffff007224 */ /* 0x000fc800078e0009 */
[----:B------:R1:W-:Y:S01]  /*01c0*/  @!P1 STS [R3], R4 ;  /* 0x0000000403009388 */ /* 0x0003e20000000800 */
[----:B------:R-:W-:Y:S01]  /*01d0*/  BAR.SYNC.DEFER_BLOCKING 0x0 ;  /* 0x0000000000007b1d */ /* 0x000fe20000010000 */
[----:B------:R-:W-:-:S13]  /*01e0*/  ISETP.GE.U32.AND P1, PT, R9, UR8, PT ;  /* 0x0000000809007c0c */ /* 0x000fda000bf26070 */
[----:B-1----:R-:W-:Y:S05]  /*01f0*/  @!P1 BRA `(.L_x_10) ;  /* 0xfffffffc00cc9947 */ /* 0x002fea000383ffff */
.L_x_9:
        /* <DEDUP_REMOVED lines=9> */
.L_x_11:
        /* <DEDUP_REMOVED lines=15> */
.L_x_18:


//--------------------- .text._Z31find_max_interleaved_addressingPfS_ --------------------------
	.section	.text._Z31find_max_interleaved_addressingPfS_,"ax",@progbits
	.align	128
        .global         _Z31find_max_interleaved_addressingPfS_
        .type           _Z31find_max_interleaved_addressingPfS_,@function
        .size           _Z31find_max_interleaved_addressingPfS_,(.L_x_19 - _Z31find_max_interleaved_addressingPfS_)
        .other          _Z31find_max_interleaved_addressingPfS_,@"STO_CUDA_ENTRY STV_DEFAULT"
_Z31find_max_interleaved_addressingPfS_:
.text._Z31find_max_interleaved_addressingPfS_:
        /* <DEDUP_REMOVED lines=19> */
.L_x_13:
[----:B------:R-:W-:-:S05]  /*0130*/  SHF.L.U32 R8, R0, 0x1, RZ ;  /* 0x0000000100087819 */ /* 0x000fca00000006ff */
[----:B0-----:R-:W-:-:S05]  /*0140*/  VIADD R2, R8, 0xffffffff ;  /* 0xffffffff08027836 */ /* 0x001fca0000000000 */
[----:B------:R-:W-:-:S13]  /*0150*/  LOP3.LUT P1, RZ, R2, R7, RZ, 0xc0, !PT ;  /* 0x0000000702ff7212 */ /* 0x000fda000782c0ff */
[----:B------:R-:W-:Y:S02]  /*0160*/  @!P1 LEA R2, R0, R5, 0x2 ;  /* 0x0000000500029211 */ /* 0x000fe400078e10ff */
        /* <DEDUP_REMOVED lines=8> */
.L_x_12:
        /* <DEDUP_REMOVED lines=9> */
.L_x_14:
        /* <DEDUP_REMOVED lines=16> */
.L_x_19:


//--------------------- .nv.shared._Z25find_max_unroll_last_warpPfS_ --------------------------
	.section	.nv.shared._Z25find_max_unroll_last_warpPfS_,"aw",@nobits
	.sectionflags	@""
	.align	16
	.zero		1024


//--------------------- .nv.shared.reserved.0     --------------------------
	.section	.nv.shared.reserved.0,"aw",@nobits
	.weak		__nv_reservedSMEM_offset_0_alias
	.size		__nv_reservedSMEM_offset_0_alias, 0, 64
	.other		__nv_reservedSMEM_offset_0_alias,@"STO_CUDA_RESERVED_SHARED STV_DEFAULT"
__nv_reservedSMEM_offset_0_alias:
	.zero		0
	.zero		64


//--------------------- .nv.shared._Z30find_max_first_add_during_loadPfS_ --------------------------
	.section	.nv.shared._Z30find_max_first_add_during_loadPfS_,"aw",@nobits
	.sectionflags	@""
	.align	16
	.zero		1024


//--------------------- .nv.shared._Z30find_max_sequential_addressingPfS_ --------------------------
	.section	.nv.shared._Z30find_max_sequential_addressingPfS_,"aw",@nobits
	.sectionflags	@""
	.align	16
	.zero		1024


//--------------------- .nv.shared._Z33find_max_interleaved_addressing_1PfS_ --------------------------
	.section	.nv.shared._Z33find_max_interleaved_addressing_1PfS_,"aw",@nobits
	.sectionflags	@""
	.align	16
	.zero		1024


//--------------------- .nv.shared._Z31find_max_interleaved_addressingPfS_ --------------------------
	.section	.nv.shared._Z31find_max_interleaved_addressingPfS_,"aw",@nobits
	.sectionflags	@""
	.align	16
	.zero		1024


//--------------------- .nv.constant0._Z25find_max_unroll_last_warpPfS_ --------------------------
	.section	.nv.constant0._Z25find_max_unroll_last_warpPfS_,"a",@progbits
	.sectionflags	@""
	.align	4
.nv.constant0._Z25find_max_unroll_last_warpPfS_:
	.zero		912


//--------------------- .nv.constant0._Z30find_max_first_add_during_loadPfS_ --------------------------
	.section	.nv.constant0._Z30find_max_first_add_during_loadPfS_,"a",@progbits
	.sectionflags	@""
	.align	4
.nv.constant0._Z30find_max_first_add_during_loadPfS_:
	.zero		912


//--------------------- .nv.constant0._Z30find_max_sequential_addressingPfS_ --------------------------
	.section	.nv.constant0._Z30find_max_sequential_addressingPfS_,"a",@progbits
	.sectionflags	@""
	.align	4
.nv.constant0._Z30find_max_sequential_addressingPfS_:
	.zero		912


//--------------------- .nv.constant0._Z33find_max_interleaved_addressing_1PfS_ --------------------------
	.section	.nv.constant0._Z33find_max_interleaved_addressing_1PfS_,"a",@progbits
	.sectionflags	@""
	.align	4
.nv.constant0._Z33find_max_interleaved_addressing_1PfS_:
	.zero		912


//--------------------- .nv.constant0._Z31find_max_interleaved_addressingPfS_ --------------------------
	.section	.nv.constant0._Z31find_max_interleaved_addressingPfS_,"a",@progbits
	.sectionflags	@""
	.align	4
.nv.constant0._Z31find_max_interleaved_addressingPfS_:
	.zero		912


//--------------------- SYMBOLS --------------------------

	.type		.nv.reservedSmem.offset0,@object
	.size		.nv.reservedSmem.offset0,0x4
	.type		.nv.reservedSmem.cap,@object
	.size		.nv.reservedSmem.cap,0x4
